//
// Generated by NVIDIA NVVM Compiler
//
// Compiler Build ID: CL-36424714
// Cuda compilation tools, release 13.0, V13.0.88
// Based on NVVM 20.0.0
//

.version 9.0
.target sm_100
.address_size 64

	// .globl	_Z16test_coop_kernelv
.extern .func  (.param .b32 func_retval0) vprintf
(
	.param .b64 vprintf_param_0,
	.param .b64 vprintf_param_1
)
;
.global .align 1 .b8 $str[15] = {71, 114, 105, 100, 32, 115, 105, 122, 101, 58, 32, 37, 100, 10};

.visible .entry _Z16test_coop_kernelv()
{
	.local .align 8 .b8 	__local_depot0[8];
	.reg .b64 	%SP;
	.reg .b64 	%SPL;
	.reg .pred 	%p<6>;
	.reg .b32 	%r<36>;
	.reg .b64 	%rd<16>;

	mov.u64 	%SPL, __local_depot0;
	cvta.local.u64 	%SP, %SPL;
	// begin inline asm
	mov.u32 %r4, %envreg2;
	// end inline asm
	cvt.u64.u32 	%rd4, %r4;
	// begin inline asm
	mov.u32 %r5, %envreg1;
	// end inline asm
	cvt.u64.u32 	%rd5, %r5;
	shl.b64 	%rd6, %rd5, 32;
	or.b64  	%rd1, %rd6, %rd4;
	mov.u32 	%r1, %tid.x;
	mov.u32 	%r2, %ctaid.x;
	or.b32  	%r6, %r1, %r2;
	setp.ne.s32 	%p1, %r6, 0;
	@%p1 bra 	$L__BB0_2;
	add.u64 	%rd7, %SP, 0;
	add.u64 	%rd8, %SPL, 0;
	mov.u32 	%r7, %nctaid.x;
	mov.u32 	%r8, %nctaid.y;
	mov.u32 	%r9, %nctaid.z;
	mul.lo.s32 	%r10, %r8, %r9;
	mul.wide.u32 	%rd9, %r10, %r7;
	mov.u32 	%r11, %ntid.x;
	mov.u32 	%r12, %ntid.y;
	mul.lo.s32 	%r13, %r11, %r12;
	mov.u32 	%r14, %ntid.z;
	mul.lo.s32 	%r15, %r13, %r14;
	cvt.u64.u32 	%rd10, %r15;
	mul.lo.s64 	%rd11, %rd9, %rd10;
	st.local.u64 	[%rd8], %rd11;
	mov.u64 	%rd12, $str;
	cvta.global.u64 	%rd13, %rd12;
	{ // callseq 0, 0
	.param .b64 param0;
	st.param.b64 	[param0], %rd13;
	.param .b64 param1;
	st.param.b64 	[param1], %rd7;
	.param .b32 retval0;
	call.uni (retval0), 
	vprintf, 
	(
	param0, 
	param1
	);
	ld.param.b32 	%r16, [retval0];
	} // callseq 0
$L__BB0_2:
	setp.ne.s64 	%p2, %rd1, 0;
	@%p2 bra 	$L__BB0_4;
	// begin inline asm
	trap;
	// end inline asm
$L__BB0_4:
	barrier.sync 	0;
	mov.u32 	%r18, %tid.y;
	add.s32 	%r19, %r1, %r18;
	mov.u32 	%r20, %tid.z;
	or.b32  	%r21, %r19, %r20;
	setp.ne.s32 	%p3, %r21, 0;
	@%p3 bra 	$L__BB0_7;
	add.s64 	%rd14, %rd1, 4;
	mov.u32 	%r24, %nctaid.x;
	mov.u32 	%r25, %nctaid.y;
	mul.lo.s32 	%r26, %r24, %r25;
	mov.u32 	%r27, %nctaid.z;
	mul.lo.s32 	%r28, %r26, %r27;
	mov.u32 	%r29, %ctaid.y;
	add.s32 	%r30, %r2, %r29;
	mov.u32 	%r31, %ctaid.z;
	neg.s32 	%r32, %r31;
	setp.eq.s32 	%p4, %r30, %r32;
	sub.s32 	%r33, -2147483647, %r28;
	selp.b32 	%r23, %r33, 1, %p4;
	// begin inline asm
	atom.add.release.gpu.u32 %r22,[%rd14],%r23;
	// end inline asm
$L__BB0_6:
	// begin inline asm
	ld.acquire.gpu.u32 %r34,[%rd14];
	// end inline asm
	xor.b32  	%r35, %r34, %r22;
	setp.gt.s32 	%p5, %r35, -1;
	@%p5 bra 	$L__BB0_6;
$L__BB0_7:
	barrier.sync 	0;
	ret;

}


// ===== COMPILED SASS (sm_100) =====

	.target	sm_100

	.elftype	@"ET_EXEC"


//--------------------- .note.nv.tkinfo           --------------------------
	.section	.note.nv.tkinfo,"",@"SHT_NOTE"
	.sectionflags	@"SHF_NOTE_NV_TKINFO"
	.tkinfo
        /*0018*/ 	.word	0x00000002
        /*0030*/ 	.string	""
        /*0030*/ 	.string	"ptxas"
        /*0030*/ 	.string	"Cuda compilation tools, release 13.0, V13.0.88"
        /*0030*/ 	.string	"Build cuda_13.0.r13.0/compiler.36424714_0"
        /*0030*/ 	.string	"-arch sm_100 -m 64 "



//--------------------- .note.nv.cuinfo           --------------------------
	.section	.note.nv.cuinfo,"",@"SHT_NOTE"
	.sectionflags	@"SHF_NOTE_NV_CUINFO"
        /*0018*/ 	.short	0x0002
        /*001a*/ 	.short	0x0064
        /*001c*/ 	.short	0x0082
	.zero		2


//--------------------- .nv.info                  --------------------------
	.section	.nv.info,"",@"SHT_CUDA_INFO"
	.align	4


	//----- nvinfo : EIATTR_REGCOUNT
	.align		4
        /*0000*/ 	.byte	0x04, 0x2f
        /*0002*/ 	.short	(.L_2 - .L_1)
	.align		4
.L_1:
        /*0004*/ 	.word	index@(_Z16test_coop_kernelv)
        /*0008*/ 	.word	0x00000018


	//----- nvinfo : EIATTR_FRAME_SIZE
	.align		4
.L_2:
        /*000c*/ 	.byte	0x04, 0x11
        /*000e*/ 	.short	(.L_4 - .L_3)
	.align		4
.L_3:
        /*0010*/ 	.word	index@(_Z16test_coop_kernelv)
        /*0014*/ 	.word	0x00000008


	//----- nvinfo : EIATTR_MIN_STACK_SIZE
	.align		4
.L_4:
        /*0018*/ 	.byte	0x04, 0x12
        /*001a*/ 	.short	(.L_6 - .L_5)
	.align		4
.L_5:
        /*001c*/ 	.word	index@(_Z16test_coop_kernelv)
        /*0020*/ 	.word	0x00000008
.L_6:


//--------------------- .nv.compat                --------------------------
	.section	.nv.compat,"",@"SHT_CUDA_COMPAT_INFO"
	.align	4
        /*0000*/ 	.byte	0x02, 0x09, 0x00, 0x00, 0x02, 0x02, 0x01, 0x00, 0x02, 0x05, 0x05, 0x00, 0x03, 0x07, 0x01, 0x01
        /*0010*/ 	.byte	0x02, 0x03, 0x00, 0x00, 0x02, 0x06, 0x01, 0x00, 0x04, 0x0b, 0x08, 0x00, 0x09, 0x00, 0x00, 0x00
        /*0020*/ 	.byte	0x00, 0x00, 0x00, 0x00


//--------------------- .nv.info._Z16test_coop_kernelv --------------------------
	.section	.nv.info._Z16test_coop_kernelv,"",@"SHT_CUDA_INFO"
	.sectionflags	@""
	.align	4


	//----- nvinfo : EIATTR_CUDA_API_VERSION
	.align		4
        /*0000*/ 	.byte	0x04, 0x37
        /*0002*/ 	.short	(.L_8 - .L_7)
.L_7:
        /*0004*/ 	.word	0x00000082


	//----- nvinfo : EIATTR_SPARSE_MMA_MASK
	.align		4
.L_8:
        /*0008*/ 	.byte	0x03, 0x50
        /*000a*/ 	.short	0x0000


	//----- nvinfo : EIATTR_MAXREG_COUNT
	.align		4
        /*000c*/ 	.byte	0x03, 0x1b
        /*000e*/ 	.short	0x00ff


	//----- nvinfo : EIATTR_NUM_BARRIERS
	.align		4
        /*0010*/ 	.byte	0x02, 0x4c
        /*0012*/ 	.byte	0x01
	.zero		1


	//----- nvinfo : EIATTR_EXTERNS
	.align		4
        /*0014*/ 	.byte	0x04, 0x0f
        /*0016*/ 	.short	(.L_10 - .L_9)


	//   ....[0]....
	.align		4
.L_9:
        /*0018*/ 	.word	index@(vprintf)


	//----- nvinfo : EIATTR_MERCURY_ISA_VERSION
	.align		4
.L_10:
        /*001c*/ 	.byte	0x03, 0x5f
        /*001e*/ 	.short	0x0101


	//----- nvinfo : EIATTR_INT_WARP_WIDE_INSTR_OFFSETS
	.align		4
        /*0020*/ 	.byte	0x04, 0x31
        /*0022*/ 	.short	(.L_12 - .L_11)


	//   ....[0]....
.L_11:
        /*0024*/ 	.word	0x000003d0


	//   ....[1]....
        /*0028*/ 	.word	0x000005d0


	//----- nvinfo : EIATTR_COOP_GROUP_MASK_REGIDS
	.align		4
.L_12:
        /*002c*/ 	.byte	0x04, 0x29
        /*002e*/ 	.short	(.L_14 - .L_13)


	//   ....[0]....
.L_13:
        /*0030*/ 	.word	0xffffffff


	//   ....[1]....
        /*0034*/ 	.word	0x0500000f


	//   ....[2]....
        /*0038*/ 	.word	0xffffffff


	//   ....[3]....
        /*003c*/ 	.word	0x0500000f


	//----- nvinfo : EIATTR_COOP_GROUP_INSTR_OFFSETS
	.align		4
.L_14:
        /*0040*/ 	.byte	0x04, 0x28
        /*0042*/ 	.short	(.L_16 - .L_15)


	//   ....[0]....
.L_15:
        /*0044*/ 	.word	0x00000320


	//   ....[1]....
        /*0048*/ 	.word	0x00000710


	//   ....[2]....
        /*004c*/ 	.word	0x00000760


	//   ....[3]....
        /*0050*/ 	.word	0x000007e0


	//----- nvinfo : EIATTR_VRC_CTA_INIT_COUNT
	.align		4
.L_16:
        /*0054*/ 	.byte	0x02, 0x4a
	.zero		1
	.zero		1


	//----- nvinfo : EIATTR_SYSCALL_OFFSETS
	.align		4
        /*0058*/ 	.byte	0x04, 0x46
        /*005a*/ 	.short	(.L_18 - .L_17)


	//   ....[0]....
.L_17:
        /*005c*/ 	.word	0x000002a0


	//----- nvinfo : EIATTR_EXIT_INSTR_OFFSETS
	.align		4
.L_18:
        /*0060*/ 	.byte	0x04, 0x1c
        /*0062*/ 	.short	(.L_20 - .L_19)


	//   ....[0]....
.L_19:
        /*0064*/ 	.word	0x00000750


	//   ....[1]....
        /*0068*/ 	.word	0x00000770


	//----- nvinfo : EIATTR_CRS_STACK_SIZE
	.align		4
.L_20:
        /*006c*/ 	.byte	0x04, 0x1e
        /*006e*/ 	.short	(.L_22 - .L_21)
.L_21:
        /*0070*/ 	.word	0x00000000


	//----- nvinfo : EIATTR_SW_WAR
	.align		4
.L_22:
        /*0074*/ 	.byte	0x04, 0x36
        /*0076*/ 	.short	(.L_24 - .L_23)
.L_23:
        /*0078*/ 	.word	0x00000008
.L_24:


//--------------------- .nv.callgraph             --------------------------
	.section	.nv.callgraph,"",@"SHT_CUDA_CALLGRAPH"
	.align	4
	.sectionentsize	8
	.align		4
        /*0000*/ 	.word	0x00000000
	.align		4
        /*0004*/ 	.word	0xffffffff
	.align		4
        /*0008*/ 	.word	index@(_Z16test_coop_kernelv)
	.align		4
        /*000c*/ 	.word	index@(vprintf)
	.align		4
        /*0010*/ 	.word	0x00000000
	.align		4
        /*0014*/ 	.word	0xfffffffe
	.align		4
        /*0018*/ 	.word	0x00000000
	.align		4
        /*001c*/ 	.word	0xfffffffd
	.align		4
        /*0020*/ 	.word	0x00000000
	.align		4
        /*0024*/ 	.word	0xfffffffc


//--------------------- .nv.constant4             --------------------------
	.section	.nv.constant4,"a",@progbits
	.align	8
	.align		8
.nv.constant4:
        /*0000*/ 	.dword	vprintf
	.align		8
        /*0008*/ 	.dword	$str


//--------------------- .text._Z16test_coop_kernelv --------------------------
	.section	.text._Z16test_coop_kernelv,"ax",@progbits
	.align	128
        .global         _Z16test_coop_kernelv
        .type           _Z16test_coop_kernelv,@function
        .size           _Z16test_coop_kernelv,(.L_x_13 - _Z16test_coop_kernelv)
        .other          _Z16test_coop_kernelv,@"STO_CUDA_ENTRY STV_DEFAULT"
_Z16test_coop_kernelv:
.text._Z16test_coop_kernelv:
[----:B------:R-:W0:Y:S01]  /*0000*/  LDC R1, c[0x0][0x37c] ;  /* 0x0000df00ff017b82 */ /* 0x000e220000000800 */
[----:B------:R-:W1:Y:S07]  /*0010*/  S2R R16, SR_TID.X ;  /* 0x0000000000107919 */ /* 0x000e6e0000002100 */
[----:B------:R-:W1:Y:S01]  /*0020*/  S2UR UR38, SR_CTAID.X ;  /* 0x00000000002679c3 */ /* 0x000e620000002500 */
[----:B------:R-:W2:Y:S01]  /*0030*/  LDCU UR4, c[0x0][0x2f8] ;  /* 0x00005f00ff0477ac */ /* 0x000ea20008000800 */
[----:B0-----:R-:W-:Y:S01]  /*0040*/  VIADD R1, R1, 0xfffffff8 ;  /* 0xfffffff801017836 */ /* 0x001fe20000000000 */
[----:B------:R-:W-:Y:S01]  /*0050*/  BSSY.RECONVERGENT B6, `(.L_x_0) ;  /* 0x0000026000067945 */ /* 0x000fe20003800200 */
[----:B------:R-:W0:Y:S01]  /*0060*/  LDCU UR5, c[0x0][0x2fc] ;  /* 0x00005f80ff0577ac */ /* 0x000e220008000800 */
[----:B------:R-:W-:-:S05]  /*0070*/  CS2R.32 R7, SR_CgaSize ;  /* 0x0000000000077805 */ /* 0x000fca0000008a00 */
[----:B------:R-:W-:-:S05]  /*0080*/  IMAD R7, R7, -0xa0, RZ ;  /* 0xffffff6007077824 */ /* 0x000fca00078e02ff */
[----:B------:R-:W-:-:S14]  /*0090*/  R2UR UR37, R7 ;  /* 0x00000000072572ca */ /* 0x000fdc00000e0000 */
[----:B------:R-:W3:Y:S01]  /*00a0*/  LDCU UR37, c[0x0][UR37+0x258] ;  /* 0x00004b00252577ac */ /* 0x000ee20008000800 */
[----:B------:R-:W-:-:S05]  /*00b0*/  CS2R.32 R7, SR_CgaSize ;  /* 0x0000000000077805 */ /* 0x000fca0000008a00 */
[----:B------:R-:W-:-:S05]  /*00c0*/  IMAD R7, R7, -0xa0, RZ ;  /* 0xffffff6007077824 */ /* 0x000fca00078e02ff */
[----:B------:R-:W-:-:S14]  /*00d0*/  R2UR UR36, R7 ;  /* 0x00000000072472ca */ /* 0x000fdc00000e0000 */
[----:B------:R-:W4:Y:S01]  /*00e0*/  LDCU UR36, c[0x0][UR36+0x254] ;  /* 0x00004a80242477ac */ /* 0x000f220008000800 */
[----:B--2---:R-:W-:-:S05]  /*00f0*/  IADD3 R6, P1, PT, R1, UR4, RZ ;  /* 0x0000000401067c10 */ /* 0x004fca000ff3e0ff */
[----:B0-----:R-:W-:Y:S01]  /*0100*/  IMAD.X R7, RZ, RZ, UR5, P1 ;  /* 0x00000005ff077e24 */ /* 0x001fe200088e06ff */
[----:B-1----:R-:W-:-:S13]  /*0110*/  LOP3.LUT P0, RZ, R16, UR38, RZ, 0xfc, !PT ;  /* 0x0000002610ff7c12 */ /* 0x002fda000f80fcff */
[----:B---34-:R-:W-:Y:S05]  /*0120*/  @P0 BRA `(.L_x_1) ;  /* 0x0000000000600947 */ /* 0x018fea0003800000 */
[----:B------:R-:W0:Y:S01]  /*0130*/  LDCU UR5, c[0x0][0x370] ;  /* 0x00006e00ff0577ac */ /* 0x000e220008000800 */
[----:B------:R-:W-:Y:S01]  /*0140*/  MOV R0, 0x0 ;  /* 0x0000000000007802 */ /* 0x000fe20000000f00 */
[----:B------:R-:W1:Y:S03]  /*0150*/  LDCU UR4, c[0x0][0x374] ;  /* 0x00006e80ff0477ac */ /* 0x000e660008000800 */
[----:B------:R2:W3:Y:S01]  /*0160*/  LDC.64 R2, c[0x4][R0] ;  /* 0x0100000000027b82 */ /* 0x0004e20000000a00 */
[----:B------:R-:W1:Y:S01]  /*0170*/  LDCU UR6, c[0x0][0x378] ;  /* 0x00006f00ff0677ac */ /* 0x000e620008000800 */
[----:B------:R-:W4:Y:S01]  /*0180*/  LDCU UR7, c[0x0][0x360] ;  /* 0x00006c00ff0777ac */ /* 0x000f220008000800 */
[----:B------:R-:W4:Y:S01]  /*0190*/  LDCU UR8, c[0x0][0x364] ;  /* 0x00006c80ff0877ac */ /* 0x000f220008000800 */
[----:B------:R-:W5:Y:S01]  /*01a0*/  LDCU UR9, c[0x0][0x368] ;  /* 0x00006d00ff0977ac */ /* 0x000f620008000800 */
[----:B-1----:R-:W-:-:S04]  /*01b0*/  UIMAD UR4, UR4, UR6, URZ ;  /* 0x00000006040472a4 */ /* 0x002fc8000f8e02ff */
[----:B0-----:R-:W-:Y:S02]  /*01c0*/  UIMAD.WIDE.U32 UR4, UR4, UR5, URZ ;  /* 0x00000005040472a5 */ /* 0x001fe4000f8e00ff */
[----:B----4-:R-:W-:-:S04]  /*01d0*/  UIMAD UR6, UR7, UR8, URZ ;  /* 0x00000008070672a4 */ /* 0x010fc8000f8e02ff */
[----:B-----5:R-:W-:-:S04]  /*01e0*/  UIMAD UR6, UR6, UR9, URZ ;  /* 0x00000009060672a4 */ /* 0x020fc8000f8e02ff */
[----:B------:R-:W-:Y:S02]  /*01f0*/  UIMAD.WIDE.U32 UR8, UR4, UR6, URZ ;  /* 0x00000006040872a5 */ /* 0x000fe4000f8e00ff */
[----:B------:R-:W-:-:S04]  /*0200*/  UIMAD UR4, UR5, UR6, URZ ;  /* 0x00000006050472a4 */ /* 0x000fc8000f8e02ff */
[----:B------:R-:W-:Y:S02]  /*0210*/  UIADD3 UR4, UPT, UPT, UR9, UR4, URZ ;  /* 0x0000000409047290 */ /* 0x000fe4000fffe0ff */
[----:B------:R-:W-:Y:S02]  /*0220*/  IMAD.U32 R9, RZ, RZ, UR9 ;  /* 0x00000009ff097e24 */ /* 0x000fe4000f8e00ff */
[----:B------:R-:W-:Y:S02]  /*0230*/  IMAD.U32 R8, RZ, RZ, UR8 ;  /* 0x00000008ff087e24 */ /* 0x000fe4000f8e00ff */
[----:B------:R-:W-:-:S05]  /*0240*/  MOV R9, UR4 ;  /* 0x0000000400097c02 */ /* 0x000fca0008000f00 */
[----:B------:R2:W-:Y:S01]  /*0250*/  STL.64 [R1], R8 ;  /* 0x0000000801007387 */ /* 0x0005e20000100a00 */
[----:B------:R-:W0:Y:S02]  /*0260*/  LDCU.64 UR4, c[0x4][0x8] ;  /* 0x01000100ff0477ac */ /* 0x000e240008000a00 */
[----:B0-----:R-:W-:Y:S02]  /*0270*/  IMAD.U32 R4, RZ, RZ, UR4 ;  /* 0x00000004ff047e24 */ /* 0x001fe4000f8e00ff */
[----:B--23--:R-:W-:-:S07]  /*0280*/  IMAD.U32 R5, RZ, RZ, UR5 ;  /* 0x00000005ff057e24 */ /* 0x00cfce000f8e00ff */
[----:B------:R-:W-:-:S07]  /*0290*/  LEPC R20, `(.L_x_1) ;  /* 0x000000001014794e */ /* 0x000fce0000000000 */
[----:B------:R-:W-:Y:S05]  /*02a0*/  CALL.ABS.NOINC R2 ;  /* 0x0000000002007343 */ /* 0x000fea0003c00000 */
.L_x_1:
[----:B------:R-:W-:Y:S05]  /*02b0*/  BSYNC.RECONVERGENT B6 ;  /* 0x0000000000067941 */ /* 0x000fea0003800200 */
.L_x_0:
[----:B------:R-:W-:-:S04]  /*02c0*/  UISETP.NE.U32.AND UP0, UPT, UR37, URZ, UPT ;  /* 0x000000ff2500728c */ /* 0x000fc8000bf05070 */
[----:B------:R-:W-:-:S09]  /*02d0*/  UISETP.NE.AND.EX UP0, UPT, UR36, URZ, UPT, UP0 ;  /* 0x000000ff2400728c */ /* 0x000fd2000bf05300 */
[----:B------:R-:W-:Y:S05]  /*02e0*/  BRA.U UP0, `(.L_x_2) ;  /* 0x0000000100047547 */ /* 0x000fea000b800000 */
[----:B------:R-:W-:Y:S05]  /*02f0*/  BPT.TRAP 0x1 ;  /* 0x000000040000795c */ /* 0x000fea0000300000 */
.L_x_2:
[----:B------:R-:W-:-:S03]  /*0300*/  UMOV UR4, 0xffffffff ;  /* 0xffffffff00047882 */ /* 0x000fc60000000000 */
[----:B------:R-:W-:Y:S05]  /*0310*/  BRA.DIV UR4, `(.L_x_3) ;  /* 0x0000000604187947 */ /* 0x000fea000b800000 */
[----:B------:R-:W-:Y:S06]  /*0320*/  BAR.SYNC.DEFER_BLOCKING 0x0 ;  /* 0x0000000000007b1d */ /* 0x000fec0000010000 */
.L_x_11:
[----:B------:R-:W0:Y:S01]  /*0330*/  S2R R3, SR_TID.Y ;  /* 0x0000000000037919 */ /* 0x000e220000002200 */
[----:B------:R-:W-:Y:S01]  /*0340*/  BSSY B0, `(.L_x_4) ;  /* 0x0000033000007945 */ /* 0x000fe20003800000 */
[----:B------:R-:W1:Y:S01]  /*0350*/  S2R R5, SR_TID.Z ;  /* 0x0000000000057919 */ /* 0x000e620000002300 */
[----:B0-----:R-:W-:-:S05]  /*0360*/  IMAD.IADD R16, R16, 0x1, R3 ;  /* 0x0000000110107824 */ /* 0x001fca00078e0203 */
[----:B-1----:R-:W-:-:S13]  /*0370*/  LOP3.LUT P0, RZ, R16, R5, RZ, 0xfc, !PT ;  /* 0x0000000510ff7212 */ /* 0x002fda000780fcff */
[----:B------:R-:W-:Y:S05]  /*0380*/  @P0 BRA `(.L_x_5) ;  /* 0x0000000000b80947 */ /* 0x000fea0003800000 */
[----:B------:R-:W0:Y:S01]  /*0390*/  S2R R3, SR_LANEID ;  /* 0x0000000000037919 */ /* 0x000e220000000000 */
[----:B------:R-:W1:Y:S01]  /*03a0*/  LDCU UR4, c[0x0][0x370] ;  /* 0x00006e00ff0477ac */ /* 0x000e620008000800 */
[----:B------:R-:W2:Y:S01]  /*03b0*/  S2UR UR7, SR_CTAID.Y ;  /* 0x00000000000779c3 */ /* 0x000ea20000002600 */
[----:B------:R-:W-:Y:S01]  /*03c0*/  MOV R2, UR37 ;  /* 0x0000002500027c02 */ /* 0x000fe20008000f00 */
[----:B------:R-:W-:Y:S01]  /*03d0*/  VOTEU.ANY UR10, UPT, PT ;  /* 0x00000000000a7886 */ /* 0x000fe200038e0100 */
[----:B------:R-:W3:Y:S01]  /*03e0*/  LDCU UR5, c[0x0][0x374] ;  /* 0x00006e80ff0577ac */ /* 0x000ee20008000800 */
[----:B------:R-:W0:Y:S04]  /*03f0*/  FLO.U32 R4, UR10 ;  /* 0x0000000a00047d00 */ /* 0x000e2800080e0000 */
[----:B------:R-:W4:Y:S01]  /*0400*/  S2UR UR8, SR_CTAID.Z ;  /* 0x00000000000879c3 */ /* 0x000f220000002700 */
[----:B------:R-:W5:Y:S03]  /*0410*/  LDCU UR6, c[0x0][0x378] ;  /* 0x00006f00ff0677ac */ /* 0x000f660008000800 */
[----:B------:R-:W5:Y:S04]  /*0420*/  POPC R0, UR10 ;  /* 0x0000000a00007d09 */ /* 0x000f680008000000 */
[----:B------:R-:W5:Y:S01]  /*0430*/  LDC.64 R8, c[0x0][0x358] ;  /* 0x0000d600ff087b82 */ /* 0x000f620000000a00 */
[----:B-1----:R-:W-:-:S02]  /*0440*/  UIADD3 UR9, UPT, UPT, URZ, -UR4, URZ ;  /* 0x80000004ff097290 */ /* 0x002fc4000fffe0ff */
[----:B--2---:R-:W-:-:S05]  /*0450*/  UIADD3 UR4, UPT, UPT, UR38, UR7, URZ ;  /* 0x0000000726047290 */ /* 0x004fca000fffe0ff */
[----:B------:R-:W-:Y:S02]  /*0460*/  UMOV UR7, UR9 ;  /* 0x0000000900077c82 */ /* 0x000fe40008000000 */
[----:B---3--:R-:W-:Y:S01]  /*0470*/  UIMAD UR5, UR7, UR5, URZ ;  /* 0x00000005070572a4 */ /* 0x008fe2000f8e02ff */
[----:B0-----:R-:W-:Y:S01]  /*0480*/  ISETP.EQ.U32.AND P0, PT, R4, R3, PT ;  /* 0x000000030400720c */ /* 0x001fe20003f02070 */
[----:B------:R-:W-:Y:S01]  /*0490*/  IMAD.U32 R3, RZ, RZ, UR36 ;  /* 0x00000024ff037e24 */ /* 0x000fe2000f8e00ff */
[----:B----4-:R-:W-:-:S04]  /*04a0*/  UIADD3 UR8, UPT, UPT, -UR8, URZ, URZ ;  /* 0x000000ff08087290 */ /* 0x010fc8000fffe1ff */
[----:B------:R-:W-:Y:S02]  /*04b0*/  UISETP.NE.AND UP0, UPT, UR4, UR8, UPT ;  /* 0x000000080400728c */ /* 0x000fe4000bf05270 */
[----:B-----5:R-:W-:-:S04]  /*04c0*/  UIMAD UR4, UR6, UR5, -0x7fffffff ;  /* 0x80000001060474a4 */ /* 0x020fc8000f8e0205 */
[----:B------:R-:W-:Y:S01]  /*04d0*/  USEL UR4, UR4, 0x1, !UP0 ;  /* 0x0000000104047887 */ /* 0x000fe2000c000000 */
[----:B------:R-:W-:Y:S02]  /*04e0*/  @P0 R2UR UR6, R8 ;  /* 0x00000000080602ca */ /* 0x000fe400000e0000 */
[----:B------:R-:W-:-:S03]  /*04f0*/  @P0 R2UR UR7, R9 ;  /* 0x00000000090702ca */ /* 0x000fc600000e0000 */
[----:B------:R-:W-:Y:S01]  /*0500*/  IMAD R5, R0, UR4, RZ ;  /* 0x0000000400057c24 */ /* 0x000fe2000f8e02ff */
[----:B------:R-:W-:Y:S01]  /*0510*/  @!PT LDS RZ, [RZ] ;  /* 0x00000000fffff984 */ /* 0x000fe20000000800 */
[----:B------:R-:W-:Y:S01]  /*0520*/  @!PT LDS RZ, [RZ] ;  /* 0x00000000fffff984 */ /* 0x000fe20000000800 */
[----:B------:R-:W-:Y:S01]  /*0530*/  @!PT LDS RZ, [RZ] ;  /* 0x00000000fffff984 */ /* 0x000fe20000000800 */
[----:B------:R-:W-:Y:S01]  /*0540*/  @!PT LDS RZ, [RZ] ;  /* 0x00000000fffff984 */ /* 0x000fe20000000800 */
[----:B------:R-:W-:-:S00]  /*0550*/  @P0 MEMBAR.ALL.CTA ;  /* 0x0000000000000992 */ /* 0x000fc00000008000 */
[----:B------:R-:W-:Y:S06]  /*0560*/  @P0 MEMBAR.ALL.GPU ;  /* 0x0000000000000992 */ /* 0x000fec000000a000 */
[----:B------:R-:W-:-:S00]  /*0570*/  @P0 ERRBAR ;  /* 0x00000000000009ab */ /* 0x000fc00000000000 */
[----:B------:R-:W-:Y:S06]  /*0580*/  @P0 CGAERRBAR ;  /* 0x00000000000005ab */ /* 0x000fec0000000000 */
[----:B------:R-:W2:Y:S01]  /*0590*/  @P0 ATOM.E.ADD.STRONG.GPU PT, R5, desc[UR6][R2.64+0x4], R5 ;  /* 0x800004050205098a */ /* 0x000ea200081ef106 */
[----:B------:R-:W0:Y:S02]  /*05a0*/  S2R R6, SR_LTMASK ;  /* 0x0000000000067919 */ /* 0x000e240000003900 */
[----:B0-----:R-:W-:-:S04]  /*05b0*/  LOP3.LUT R6, R6, UR10, RZ, 0xc0, !PT ;  /* 0x0000000a06067c12 */ /* 0x001fc8000f8ec0ff */
[----:B------:R-:W0:Y:S01]  /*05c0*/  POPC R7, R6 ;  /* 0x0000000600077309 */ /* 0x000e220000000000 */
[----:B--2---:R-:W0:Y:S02]  /*05d0*/  SHFL.IDX PT, R0, R5, R4, 0x1f ;  /* 0x00001f0405007589 */ /* 0x004e2400000e0000 */
[----:B0-----:R-:W-:-:S07]  /*05e0*/  IMAD R0, R7, UR4, R0 ;  /* 0x0000000407007c24 */ /* 0x001fce000f8e0200 */
.L_x_6:
[----:B------:R-:W-:Y:S05]  /*05f0*/  YIELD ;  /* 0x0000000000007946 */ /* 0x000fea0003800000 */
[----:B------:R-:W-:Y:S02]  /*0600*/  R2UR UR4, R8 ;  /* 0x00000000080472ca */ /* 0x000fe400000e0000 */
[----:B------:R-:W-:-:S13]  /*0610*/  R2UR UR5, R9 ;  /* 0x00000000090572ca */ /* 0x000fda00000e0000 */
[----:B------:R-:W2:Y:S04]  /*0620*/  LD.E.STRONG.GPU R5, desc[UR4][R2.64+0x4] ;  /* 0x0000040402057980 */ /* 0x000ea8000c10f900 */
[----:B--2---:R-:W-:Y:S01]  /*0630*/  CCTL.IVALL ;  /* 0x00000000ff00798f */ /* 0x004fe20002000000 */
[----:B------:R-:W-:-:S04]  /*0640*/  LOP3.LUT R5, R5, R0, RZ, 0x3c, !PT ;  /* 0x0000000005057212 */ /* 0x000fc800078e3cff */
[----:B------:R-:W-:-:S13]  /*0650*/  ISETP.GT.AND P0, PT, R5, -0x1, PT ;  /* 0xffffffff0500780c */ /* 0x000fda0003f04270 */
[----:B------:R-:W-:Y:S05]  /*0660*/  @P0 BRA `(.L_x_6) ;  /* 0xfffffffc00e00947 */ /* 0x000fea000383ffff */
.L_x_5:
[----:B------:R-:W-:Y:S05]  /*0670*/  BSYNC B0 ;  /* 0x0000000000007941 */ /* 0x000fea0003800000 */
.L_x_4:
[----:B------:R-:W-:-:S03]  /*0680*/  UMOV UR4, 0xffffffff ;  /* 0xffffffff00047882 */ /* 0x000fc60000000000 */
[----:B------:R-:W-:Y:S05]  /*0690*/  BRA.CONV UR4, `(.L_x_7) ;  /* 0x0000000304307947 */ /* 0x000fea000b800000 */
[----:B------:R-:W-:Y:S01]  /*06a0*/  HFMA2 R13, -RZ, RZ, 0, 0 ;  /* 0x00000000ff0d7431 */ /* 0x000fe200000001ff */
[----:B------:R-:W-:Y:S01]  /*06b0*/  BSSY B0, `(.L_x_8) ;  /* 0x0000009000007945 */ /* 0x000fe20003800000 */
[----:B------:R-:W-:Y:S02]  /*06c0*/  IMAD.MOV.U32 R14, RZ, RZ, 0x0 ;  /* 0x00000000ff0e7424 */ /* 0x000fe400078e00ff */
[----:B------:R-:W-:-:S07]  /*06d0*/  IMAD.MOV.U32 R15, RZ, RZ, -0x1 ;  /* 0xffffffffff0f7424 */ /* 0x000fce00078e00ff */
[----:B------:R-:W-:Y:S05]  /*06e0*/  WARPSYNC.COLLECTIVE.ALL `(.L_x_9) ;  /* 0x0000000000147948 */ /* 0x000fea0003c00000 */
[----:B------:R-:W-:-:S04]  /*06f0*/  SHF.L.U32 R13, R13, 0x10, RZ ;  /* 0x000000100d0d7819 */ /* 0x000fc800000006ff */
[----:B------:R-:W-:-:S05]  /*0700*/  LOP3.LUT R13, R13, 0xf, R14, 0xf8, !PT ;  /* 0x0000000f0d0d7812 */ /* 0x000fca00078ef80e */
[----:B------:R0:W-:Y:S02]  /*0710*/  BAR.SYNC.DEFER_BLOCKING R13, R13 ;  /* 0x0000000d0000731d */ /* 0x0001e40000010000 */
[----:B0-----:R-:W-:-:S04]  /*0720*/  SHF.R.U32 R13, R13, 0x10, RZ ;  /* 0x000000100d0d7819 */ /* 0x001fc800000016ff */
[----:B------:R-:W-:Y:S05]  /*0730*/  ENDCOLLECTIVE ;  /* 0x000000000000791b */ /* 0x000fea0003800000 */
.L_x_9:
[----:B------:R-:W-:Y:S05]  /*0740*/  BSYNC B0 ;  /* 0x0000000000007941 */ /* 0x000fea0003800000 */
.L_x_8:
[----:B------:R-:W-:Y:S05]  /*0750*/  EXIT ;  /* 0x000000000000794d */ /* 0x000fea0003800000 */
.L_x_7:
[----:B------:R-:W-:Y:S06]  /*0760*/  BAR.SYNC.DEFER_BLOCKING 0x0 ;  /* 0x0000000000007b1d */ /* 0x000fec0000010000 */
[----:B------:R-:W-:Y:S05]  /*0770*/  EXIT ;  /* 0x000000000000794d */ /* 0x000fea0003800000 */
.L_x_3:
[----:B------:R-:W-:Y:S01]  /*0780*/  IMAD.MOV.U32 R14, RZ, RZ, 0x0 ;  /* 0x00000000ff0e7424 */ /* 0x000fe200078e00ff */
[----:B------:R-:W-:Y:S01]  /*0790*/  MOV R13, 0x0 ;  /* 0x00000000000d7802 */ /* 0x000fe20000000f00 */
[----:B------:R-:W-:-:S07]  /*07a0*/  IMAD.MOV.U32 R15, RZ, RZ, -0x1 ;  /* 0xffffffffff0f7424 */ /* 0x000fce00078e00ff */
[----:B------:R-:W-:Y:S05]  /*07b0*/  WARPSYNC.COLLECTIVE.ALL `(.L_x_10) ;  /* 0x0000000000147948 */ /* 0x000fea0003c00000 */
[----:B------:R-:W-:-:S04]  /*07c0*/  SHF.L.U32 R13, R13, 0x10, RZ ;  /* 0x000000100d0d7819 */ /* 0x000fc800000006ff */
[----:B------:R-:W-:-:S05]  /*07d0*/  LOP3.LUT R13, R13, 0xf, R14, 0xf8, !PT ;  /* 0x0000000f0d0d7812 */ /* 0x000fca00078ef80e */
[----:B------:R0:W-:Y:S02]  /*07e0*/  BAR.SYNC.DEFER_BLOCKING R13, R13 ;  /* 0x0000000d0000731d */ /* 0x0001e40000010000 */
[----:B0-----:R-:W-:-:S04]  /*07f0*/  SHF.R.U32 R13, R13, 0x10, RZ ;  /* 0x000000100d0d7819 */ /* 0x001fc800000016ff */
[----:B------:R-:W-:Y:S05]  /*0800*/  ENDCOLLECTIVE ;  /* 0x000000000000791b */ /* 0x000fea0003800000 */
.L_x_10:
[----:B------:R-:W-:Y:S05]  /*0810*/  BRA `(.L_x_11) ;  /* 0xfffffff800c47947 */ /* 0x000fea000383ffff */
.L_x_12:
[----:B------:R-:W-:-:S00]  /*0820*/  BRA `(.L_x_12) ;  /* 0xfffffffc00fc7947 */ /* 0x000fc0000383ffff */
[----:B------:R-:W-:-:S00]  /*0830*/  NOP ;  /* 0x0000000000007918 */ /* 0x000fc00000000000 */
        /* <DEDUP_REMOVED lines=12> */
.L_x_13:


//--------------------- .nv.global.init           --------------------------
	.section	.nv.global.init,"aw",@progbits
.nv.global.init:
	.type		$str,@object
	.size		$str,(.L_0 - $str)
$str:
        /*0000*/ 	.byte	0x47, 0x72, 0x69, 0x64, 0x20, 0x73, 0x69, 0x7a, 0x65, 0x3a, 0x20, 0x25, 0x64, 0x0a, 0x00
.L_0:


//--------------------- .nv.shared.reserved.0     --------------------------
	.section	.nv.shared.reserved.0,"aw",@nobits
	.weak		__nv_reservedSMEM_offset_0_alias
	.size		__nv_reservedSMEM_offset_0_alias, 0, 64
	.other		__nv_reservedSMEM_offset_0_alias,@"STO_CUDA_RESERVED_SHARED STV_DEFAULT"
__nv_reservedSMEM_offset_0_alias:
	.zero		0
	.zero		64


//--------------------- .nv.constant0._Z16test_coop_kernelv --------------------------
	.section	.nv.constant0._Z16test_coop_kernelv,"a",@progbits
	.sectionflags	@""
	.align	4
.nv.constant0._Z16test_coop_kernelv:
	.zero		896


//--------------------- SYMBOLS --------------------------

	.type		.nv.reservedSmem.offset0,@object
	.size		.nv.reservedSmem.offset0,0x4
	.type		vprintf,@function
